	.headerflags	@"EF_CUDA_TEXMODE_UNIFIED EF_CUDA_64BIT_ADDRESS EF_CUDA_SM86 EF_CUDA_VIRTUAL_SM(EF_CUDA_SM86)"
	.elftype	@"ET_EXEC"


//--------------------- .nv.info                  --------------------------
	.section	.nv.info,"",@"SHT_CUDA_INFO"
	.align	4


	//----- nvinfo : EIATTR_REGCOUNT
	.align		4
        /*0000*/ 	.byte	0x04, 0x2f
        /*0002*/ 	.short	(.L_1 - .L_0)
	.align		4
.L_0:
        /*0004*/ 	.word	index@(triton__0d1d2de)
        /*0008*/ 	.word	0x00000010


	//----- nvinfo : EIATTR_MAX_STACK_SIZE
	.align		4
.L_1:
        /*000c*/ 	.byte	0x04, 0x23
        /*000e*/ 	.short	(.L_3 - .L_2)
	.align		4
.L_2:
        /*0010*/ 	.word	index@(triton__0d1d2de)
        /*0014*/ 	.word	0x00000000


	//----- nvinfo : EIATTR_MIN_STACK_SIZE
	.align		4
.L_3:
        /*0018*/ 	.byte	0x04, 0x12
        /*001a*/ 	.short	(.L_5 - .L_4)
	.align		4
.L_4:
        /*001c*/ 	.word	index@(triton__0d1d2de)
        /*0020*/ 	.word	0x00000000


	//----- nvinfo : EIATTR_FRAME_SIZE
	.align		4
.L_5:
        /*0024*/ 	.byte	0x04, 0x11
        /*0026*/ 	.short	(.L_7 - .L_6)
	.align		4
.L_6:
        /*0028*/ 	.word	index@(triton__0d1d2de)
        /*002c*/ 	.word	0x00000000
.L_7:


//--------------------- .nv.info.triton__0d1d2de  --------------------------
	.section	.nv.info.triton__0d1d2de,"",@"SHT_CUDA_INFO"
	.align	4


	//----- nvinfo : EIATTR_CUDA_API_VERSION
	.align		4
        /*0000*/ 	.byte	0x04, 0x37
        /*0002*/ 	.short	(.L_9 - .L_8)
.L_8:
        /*0004*/ 	.word	0x0000007b


	//----- nvinfo : EIATTR_SW2861232_WAR
	.align		4
.L_9:
        /*0008*/ 	.byte	0x01, 0x35
	.zero		2


	//----- nvinfo : EIATTR_PARAM_CBANK
	.align		4
        /*000c*/ 	.byte	0x04, 0x0a
        /*000e*/ 	.short	(.L_11 - .L_10)
	.align		4
.L_10:
        /*0010*/ 	.word	index@(.nv.constant0.triton__0d1d2de)
        /*0014*/ 	.short	0x0160
        /*0016*/ 	.short	0x0014


	//----- nvinfo : EIATTR_CBANK_PARAM_SIZE
	.align		4
.L_11:
        /*0018*/ 	.byte	0x03, 0x19
        /*001a*/ 	.short	0x0014


	//----- nvinfo : EIATTR_KPARAM_INFO
	.align		4
        /*001c*/ 	.byte	0x04, 0x17
        /*001e*/ 	.short	(.L_13 - .L_12)
.L_12:
        /*0020*/ 	.word	0x00000000
        /*0024*/ 	.short	0x0002
        /*0026*/ 	.short	0x0010
        /*0028*/ 	.byte	0x00, 0xf0, 0x11, 0x00


	//----- nvinfo : EIATTR_KPARAM_INFO
	.align		4
.L_13:
        /*002c*/ 	.byte	0x04, 0x17
        /*002e*/ 	.short	(.L_15 - .L_14)
.L_14:
        /*0030*/ 	.word	0x00000000
        /*0034*/ 	.short	0x0001
        /*0036*/ 	.short	0x0008
        /*0038*/ 	.byte	0x00, 0xf0, 0x21, 0x00


	//----- nvinfo : EIATTR_KPARAM_INFO
	.align		4
.L_15:
        /*003c*/ 	.byte	0x04, 0x17
        /*003e*/ 	.short	(.L_17 - .L_16)
.L_16:
        /*0040*/ 	.word	0x00000000
        /*0044*/ 	.short	0x0000
        /*0046*/ 	.short	0x0000
        /*0048*/ 	.byte	0x00, 0xf0, 0x21, 0x00


	//----- nvinfo : EIATTR_MAXREG_COUNT
	.align		4
.L_17:
        /*004c*/ 	.byte	0x03, 0x1b
        /*004e*/ 	.short	0x00ff


	//----- nvinfo : EIATTR_EXIT_INSTR_OFFSETS
	.align		4
        /*0050*/ 	.byte	0x04, 0x1c
        /*0052*/ 	.short	(.L_19 - .L_18)


	//   ....[0]....
.L_18:
        /*0054*/ 	.word	0x00000300


	//----- nvinfo : EIATTR_MAX_THREADS
	.align		4
.L_19:
        /*0058*/ 	.byte	0x04, 0x05
        /*005a*/ 	.short	(.L_21 - .L_20)
.L_20:
        /*005c*/ 	.word	0x00000080
        /*0060*/ 	.word	0x00000001
        /*0064*/ 	.word	0x00000001
.L_21:


//--------------------- .nv.rel.action            --------------------------
	.section	.nv.rel.action,"",@"SHT_CUDA_RELOCINFO"
	.align	8
	.sectionentsize	8
        /*0000*/ 	.byte	0x73, 0x00, 0x00, 0x00, 0x00, 0x00, 0x00, 0x00, 0x00, 0x00, 0x00, 0x11, 0x25, 0x00, 0x05, 0x36


//--------------------- .nv.constant0.triton__0d1d2de --------------------------
	.section	.nv.constant0.triton__0d1d2de,"a",@progbits
	.align	4
.nv.constant0.triton__0d1d2de:
	.zero		372


//--------------------- .text.triton__0d1d2de     --------------------------
	.section	.text.triton__0d1d2de,"ax",@progbits
	.sectioninfo	@"SHI_REGISTERS=16"
	.align	128
        .global         triton__0d1d2de
        .type           triton__0d1d2de,@function
        .size           triton__0d1d2de,(.L_x_1 - triton__0d1d2de)
        .other          triton__0d1d2de,@"STO_CUDA_ENTRY STV_DEFAULT"
triton__0d1d2de:
.text.triton__0d1d2de:
[----:B------:R-:W-:-:S02]  /*0000*/  IMAD.MOV.U32 R1, RZ, RZ, c[0x0][0x28] ;  /* 0x00000a00ff017624 */ /* 0x000fc400078e00ff */
[----:B------:R-:W0:Y:S01]  /*0010*/  S2R R0, SR_TID.X ;  /* 0x0000000000007919 */ /* 0x000e220000002100 */
[----:B------:R-:W-:-:S03]  /*0020*/  ULDC.64 UR4, c[0x0][0x118] ;  /* 0x0000460000047ab9 */ /* 0x000fc60000000a00 */
[----:B------:R-:W1:Y:S01]  /*0030*/  S2R R5, SR_CTAID.X ;  /* 0x0000000000057919 */ /* 0x000e620000002500 */
[----:B0-----:R-:W-:Y:S01]  /*0040*/  IMAD.SHL.U32 R0, R0, 0x8, RZ ;  /* 0x0000000800007824 */ /* 0x001fe200078e00ff */
[----:B-1----:R-:W-:-:S04]  /*0050*/  SHF.R.S32.HI R3, RZ, 0x15, R5 ;  /* 0x00000015ff037819 */ /* 0x002fc80000011405 */
[----:B------:R-:W-:Y:S02]  /*0060*/  LOP3.LUT R0, R0, 0x3f8, RZ, 0xc0, !PT ;  /* 0x000003f800007812 */ /* 0x000fe400078ec0ff */
[----:B------:R-:W-:-:S03]  /*0070*/  SGXT R3, R3, 0x1 ;  /* 0x000000010303781a */ /* 0x000fc60000000200 */
[----:B------:R-:W-:-:S05]  /*0080*/  IMAD R0, R5, 0x400, R0 ;  /* 0x0000040005007824 */ /* 0x000fca00078e0200 */
[CC--:B------:R-:W-:Y:S02]  /*0090*/  LEA.HI R2, R3.reuse, R0.reuse, RZ, 0x8 ;  /* 0x0000000003027211 */ /* 0x0c0fe400078f40ff */
[----:B------:R-:W-:Y:S02]  /*00a0*/  LEA.HI R3, R3, R0, RZ, 0x14 ;  /* 0x0000000003037211 */ /* 0x000fe400078fa0ff */
[--C-:B------:R-:W-:Y:S02]  /*00b0*/  SHF.R.S32.HI R4, RZ, 0x8, R2.reuse ;  /* 0x00000008ff047819 */ /* 0x100fe40000011402 */
[----:B------:R-:W-:Y:S02]  /*00c0*/  SHF.R.S32.HI R5, RZ, 0x1f, R2 ;  /* 0x0000001fff057819 */ /* 0x000fe40000011402 */
[----:B------:R-:W-:Y:S02]  /*00d0*/  SHF.R.S32.HI R3, RZ, 0x14, R3 ;  /* 0x00000014ff037819 */ /* 0x000fe40000011403 */
[----:B------:R-:W-:-:S03]  /*00e0*/  LEA.HI R5, R5, R4, RZ, 0xb ;  /* 0x0000000405057211 */ /* 0x000fc600078f58ff */
[----:B------:R-:W-:Y:S01]  /*00f0*/  IMAD.SHL.U32 R3, R3, 0x400, RZ ;  /* 0x0000040003037824 */ /* 0x000fe200078e00ff */
[----:B------:R-:W-:Y:S02]  /*0100*/  LOP3.LUT R7, R5, 0xff800, RZ, 0xc0, !PT ;  /* 0x000ff80005077812 */ /* 0x000fe400078ec0ff */
[----:B------:R-:W-:-:S03]  /*0110*/  LOP3.LUT R5, R2, 0xffffff00, RZ, 0xc0, !PT ;  /* 0xffffff0002057812 */ /* 0x000fc600078ec0ff */
[----:B------:R-:W-:Y:S01]  /*0120*/  IMAD.IADD R7, R4, 0x1, -R7 ;  /* 0x0000000104077824 */ /* 0x000fe200078e0a07 */
[----:B------:R-:W-:Y:S01]  /*0130*/  SHF.R.S32.HI R4, RZ, 0x1f, R3 ;  /* 0x0000001fff047819 */ /* 0x000fe20000011403 */
[----:B------:R-:W-:Y:S02]  /*0140*/  IMAD.IADD R2, R0, 0x1, -R5 ;  /* 0x0000000100027824 */ /* 0x000fe400078e0a05 */
[----:B------:R-:W-:-:S03]  /*0150*/  IMAD.SHL.U32 R7, R7, 0x1000, RZ ;  /* 0x0000100007077824 */ /* 0x000fc600078e00ff */
[----:B------:R-:W-:Y:S02]  /*0160*/  SHF.R.S32.HI R5, RZ, 0x1f, R2 ;  /* 0x0000001fff057819 */ /* 0x000fe40000011402 */
[----:B------:R-:W-:Y:S02]  /*0170*/  IADD3 R2, P0, P1, R7, R2, R3 ;  /* 0x0000000207027210 */ /* 0x000fe4000791e003 */
[----:B------:R-:W-:-:S04]  /*0180*/  SHF.R.S32.HI R7, RZ, 0x1f, R7 ;  /* 0x0000001fff077819 */ /* 0x000fc80000011407 */
[----:B------:R-:W-:Y:S02]  /*0190*/  IADD3.X R5, R7, R5, R4, P0, P1 ;  /* 0x0000000507057210 */ /* 0x000fe400007e2404 */
[----:B------:R-:W-:-:S04]  /*01a0*/  LEA R4, P0, R2, c[0x0][0x160], 0x1 ;  /* 0x0000580002047a11 */ /* 0x000fc800078008ff */
[----:B------:R-:W-:-:S06]  /*01b0*/  LEA.HI.X R5, R2, c[0x0][0x164], R5, 0x1, P0 ;  /* 0x0000590002057a11 */ /* 0x000fcc00000f0c05 */
[----:B------:R-:W2:Y:S01]  /*01c0*/  LDG.E.EL.128 R4, [R4.64+0x600] ;  /* 0x0006000404047981 */ /* 0x000ea2000c2e1d00 */
[----:B------:R-:W-:Y:S01]  /*01d0*/  IMAD.MOV.U32 R13, RZ, RZ, 0x2 ;  /* 0x00000002ff0d7424 */ /* 0x000fe200078e00ff */
[----:B--2---:R-:W-:Y:S01]  /*01e0*/  PRMT R2, R4, 0x7632, R2 ;  /* 0x0000763204027816 */ /* 0x004fe20000000002 */
[----:B------:R-:W-:Y:S01]  /*01f0*/  IMAD.U32 R11, R6, 0x10000, RZ ;  /* 0x00010000060b7824 */ /* 0x000fe200078e00ff */
[C---:B------:R-:W-:Y:S01]  /*0200*/  PRMT R3, R5.reuse, 0x7632, R3 ;  /* 0x0000763205037816 */ /* 0x040fe20000000003 */
[----:B------:R-:W-:Y:S01]  /*0210*/  IMAD.U32 R9, R4, 0x10000, RZ ;  /* 0x0001000004097824 */ /* 0x000fe200078e00ff */
[----:B------:R-:W-:Y:S01]  /*0220*/  PRMT R8, R6, 0x7632, R8 ;  /* 0x0000763206087816 */ /* 0x000fe20000000008 */
[----:B------:R-:W-:Y:S01]  /*0230*/  IMAD.U32 R10, R5, 0x10000, RZ ;  /* 0x00010000050a7824 */ /* 0x000fe200078e00ff */
[----:B------:R-:W-:Y:S01]  /*0240*/  PRMT R6, R7, 0x7632, R6 ;  /* 0x0000763207067816 */ /* 0x000fe20000000006 */
[----:B------:R-:W-:Y:S02]  /*0250*/  IMAD.U32 R2, R2, 0x10000, RZ ;  /* 0x0001000002027824 */ /* 0x000fe400078e00ff */
[----:B------:R-:W-:-:S02]  /*0260*/  IMAD.U32 R3, R3, 0x10000, RZ ;  /* 0x0001000003037824 */ /* 0x000fc400078e00ff */
[----:B------:R-:W-:Y:S01]  /*0270*/  IMAD.U32 R7, R7, 0x10000, RZ ;  /* 0x0001000007077824 */ /* 0x000fe200078e00ff */
[----:B------:R-:W-:Y:S01]  /*0280*/  F2FP.BF16.PACK_AB R4, R2, R9 ;  /* 0x000000090204723e */ /* 0x000fe200000010ff */
[----:B------:R-:W-:Y:S01]  /*0290*/  IMAD.U32 R8, R8, 0x10000, RZ ;  /* 0x0001000008087824 */ /* 0x000fe200078e00ff */
[----:B------:R-:W-:Y:S01]  /*02a0*/  F2FP.BF16.PACK_AB R5, R3, R10 ;  /* 0x0000000a0305723e */ /* 0x000fe200000010ff */
[----:B------:R-:W-:Y:S02]  /*02b0*/  IMAD.U32 R12, R6, 0x10000, RZ ;  /* 0x00010000060c7824 */ /* 0x000fe400078e00ff */
[----:B------:R-:W-:Y:S01]  /*02c0*/  IMAD.WIDE R2, R0, R13, c[0x0][0x168] ;  /* 0x00005a0000027625 */ /* 0x000fe200078e020d */
[----:B------:R-:W-:Y:S02]  /*02d0*/  F2FP.BF16.PACK_AB R6, R8, R11 ;  /* 0x0000000b0806723e */ /* 0x000fe400000010ff */
[----:B------:R-:W-:-:S05]  /*02e0*/  F2FP.BF16.PACK_AB R7, R12, R7 ;  /* 0x000000070c07723e */ /* 0x000fca00000010ff */
[----:B------:R-:W-:Y:S01]  /*02f0*/  STG.E.128 [R2.64], R4 ;  /* 0x0000000402007986 */ /* 0x000fe2000c101d04 */
[----:B------:R-:W-:Y:S05]  /*0300*/  EXIT ;  /* 0x000000000000794d */ /* 0x000fea0003800000 */
.L_x_0:
[----:B------:R-:W-:-:S00]  /*0310*/  BRA `(.L_x_0) ;  /* 0xfffffff000007947 */ /* 0x000fc0000383ffff */
[----:B------:R-:W-:-:S00]  /*0320*/  NOP ;  /* 0x0000000000007918 */ /* 0x000fc00000000000 */
        /* <DEDUP_REMOVED lines=13> */
.L_x_1:
